	.headerflags	@"EF_CUDA_TEXMODE_UNIFIED EF_CUDA_64BIT_ADDRESS EF_CUDA_SM86 EF_CUDA_VIRTUAL_SM(EF_CUDA_SM86)"
	.elftype	@"ET_EXEC"


//--------------------- .nv.info                  --------------------------
	.section	.nv.info,"",@"SHT_CUDA_INFO"
	.align	4


	//----- nvinfo : EIATTR_REGCOUNT
	.align		4
        /*0000*/ 	.byte	0x04, 0x2f
        /*0002*/ 	.short	(.L_1 - .L_0)
	.align		4
.L_0:
        /*0004*/ 	.word	index@(triton_poi_fused_add_mul_18)
        /*0008*/ 	.word	0x0000001e


	//----- nvinfo : EIATTR_MIN_STACK_SIZE
	.align		4
.L_1:
        /*000c*/ 	.byte	0x04, 0x12
        /*000e*/ 	.short	(.L_3 - .L_2)
	.align		4
.L_2:
        /*0010*/ 	.word	index@(triton_poi_fused_add_mul_18)
        /*0014*/ 	.word	0x00000000


	//----- nvinfo : EIATTR_FRAME_SIZE
	.align		4
.L_3:
        /*0018*/ 	.byte	0x04, 0x11
        /*001a*/ 	.short	(.L_5 - .L_4)
	.align		4
.L_4:
        /*001c*/ 	.word	index@(triton_poi_fused_add_mul_18)
        /*0020*/ 	.word	0x00000000


	//----- nvinfo : EIATTR_MIN_STACK_SIZE
	.align		4
.L_5:
        /*0024*/ 	.byte	0x04, 0x12
        /*0026*/ 	.short	(.L_7 - .L_6)
	.align		4
.L_6:
        /*0028*/ 	.word	index@(triton_poi_fused_add_mul_18)
        /*002c*/ 	.word	0x00000000
.L_7:


//--------------------- .nv.info.triton_poi_fused_add_mul_18 --------------------------
	.section	.nv.info.triton_poi_fused_add_mul_18,"",@"SHT_CUDA_INFO"
	.sectionflags	@""
	.align	4


	//----- nvinfo : EIATTR_CUDA_API_VERSION
	.align		4
        /*0000*/ 	.byte	0x04, 0x37
        /*0002*/ 	.short	(.L_9 - .L_8)
.L_8:
        /*0004*/ 	.word	0x0000007c


	//----- nvinfo : EIATTR_SW2861232_WAR
	.align		4
.L_9:
        /*0008*/ 	.byte	0x01, 0x35
	.zero		2


	//----- nvinfo : EIATTR_PARAM_CBANK
	.align		4
        /*000c*/ 	.byte	0x04, 0x0a
        /*000e*/ 	.short	(.L_11 - .L_10)
	.align		4
.L_10:
        /*0010*/ 	.word	index@(.nv.constant0.triton_poi_fused_add_mul_18)
        /*0014*/ 	.short	0x0160
        /*0016*/ 	.short	0x0050


	//----- nvinfo : EIATTR_CBANK_PARAM_SIZE
	.align		4
.L_11:
        /*0018*/ 	.byte	0x03, 0x19
        /*001a*/ 	.short	0x0050


	//----- nvinfo : EIATTR_KPARAM_INFO
	.align		4
        /*001c*/ 	.byte	0x04, 0x17
        /*001e*/ 	.short	(.L_13 - .L_12)
.L_12:
        /*0020*/ 	.word	0x00000000
        /*0024*/ 	.short	0x0009
        /*0026*/ 	.short	0x0048
        /*0028*/ 	.byte	0x00, 0xf4, 0x21, 0x00


	//----- nvinfo : EIATTR_KPARAM_INFO
	.align		4
.L_13:
        /*002c*/ 	.byte	0x04, 0x17
        /*002e*/ 	.short	(.L_15 - .L_14)
.L_14:
        /*0030*/ 	.word	0x00000000
        /*0034*/ 	.short	0x0008
        /*0036*/ 	.short	0x0040
        /*0038*/ 	.byte	0x00, 0xf0, 0x11, 0x00


	//----- nvinfo : EIATTR_KPARAM_INFO
	.align		4
.L_15:
        /*003c*/ 	.byte	0x04, 0x17
        /*003e*/ 	.short	(.L_17 - .L_16)
.L_16:
        /*0040*/ 	.word	0x00000000
        /*0044*/ 	.short	0x0007
        /*0046*/ 	.short	0x0038
        /*0048*/ 	.byte	0x00, 0xf4, 0x21, 0x00


	//----- nvinfo : EIATTR_KPARAM_INFO
	.align		4
.L_17:
        /*004c*/ 	.byte	0x04, 0x17
        /*004e*/ 	.short	(.L_19 - .L_18)
.L_18:
        /*0050*/ 	.word	0x00000000
        /*0054*/ 	.short	0x0006
        /*0056*/ 	.short	0x0030
        /*0058*/ 	.byte	0x00, 0xf4, 0x21, 0x00


	//----- nvinfo : EIATTR_KPARAM_INFO
	.align		4
.L_19:
        /*005c*/ 	.byte	0x04, 0x17
        /*005e*/ 	.short	(.L_21 - .L_20)
.L_20:
        /*0060*/ 	.word	0x00000000
        /*0064*/ 	.short	0x0005
        /*0066*/ 	.short	0x0028
        /*0068*/ 	.byte	0x00, 0xf4, 0x21, 0x00


	//----- nvinfo : EIATTR_KPARAM_INFO
	.align		4
.L_21:
        /*006c*/ 	.byte	0x04, 0x17
        /*006e*/ 	.short	(.L_23 - .L_22)
.L_22:
        /*0070*/ 	.word	0x00000000
        /*0074*/ 	.short	0x0004
        /*0076*/ 	.short	0x0020
        /*0078*/ 	.byte	0x00, 0xf4, 0x21, 0x00


	//----- nvinfo : EIATTR_KPARAM_INFO
	.align		4
.L_23:
        /*007c*/ 	.byte	0x04, 0x17
        /*007e*/ 	.short	(.L_25 - .L_24)
.L_24:
        /*0080*/ 	.word	0x00000000
        /*0084*/ 	.short	0x0003
        /*0086*/ 	.short	0x0018
        /*0088*/ 	.byte	0x00, 0xf4, 0x21, 0x00


	//----- nvinfo : EIATTR_KPARAM_INFO
	.align		4
.L_25:
        /*008c*/ 	.byte	0x04, 0x17
        /*008e*/ 	.short	(.L_27 - .L_26)
.L_26:
        /*0090*/ 	.word	0x00000000
        /*0094*/ 	.short	0x0002
        /*0096*/ 	.short	0x0010
        /*0098*/ 	.byte	0x00, 0xf4, 0x21, 0x00


	//----- nvinfo : EIATTR_KPARAM_INFO
	.align		4
.L_27:
        /*009c*/ 	.byte	0x04, 0x17
        /*009e*/ 	.short	(.L_29 - .L_28)
.L_28:
        /*00a0*/ 	.word	0x00000000
        /*00a4*/ 	.short	0x0001
        /*00a6*/ 	.short	0x0008
        /*00a8*/ 	.byte	0x00, 0xf4, 0x21, 0x00


	//----- nvinfo : EIATTR_KPARAM_INFO
	.align		4
.L_29:
        /*00ac*/ 	.byte	0x04, 0x17
        /*00ae*/ 	.short	(.L_31 - .L_30)
.L_30:
        /*00b0*/ 	.word	0x00000000
        /*00b4*/ 	.short	0x0000
        /*00b6*/ 	.short	0x0000
        /*00b8*/ 	.byte	0x00, 0xf4, 0x21, 0x00


	//----- nvinfo : EIATTR_MAXREG_COUNT
	.align		4
.L_31:
        /*00bc*/ 	.byte	0x03, 0x1b
        /*00be*/ 	.short	0x00ff


	//----- nvinfo : EIATTR_EXIT_INSTR_OFFSETS
	.align		4
        /*00c0*/ 	.byte	0x04, 0x1c
        /*00c2*/ 	.short	(.L_33 - .L_32)


	//   ....[0]....
.L_32:
        /*00c4*/ 	.word	0x000006c0


	//----- nvinfo : EIATTR_REQNTID
	.align		4
.L_33:
        /*00c8*/ 	.byte	0x04, 0x10
        /*00ca*/ 	.short	(.L_35 - .L_34)
.L_34:
        /*00cc*/ 	.word	0x00000080
        /*00d0*/ 	.word	0x00000001
        /*00d4*/ 	.word	0x00000001
.L_35:


//--------------------- .nv.callgraph             --------------------------
	.section	.nv.callgraph,"",@"SHT_CUDA_CALLGRAPH"
	.align	4
	.sectionentsize	8
	.align		4
        /*0000*/ 	.word	0x00000000
	.align		4
        /*0004*/ 	.word	0xffffffff
	.align		4
        /*0008*/ 	.word	0x00000000
	.align		4
        /*000c*/ 	.word	0xfffffffe
	.align		4
        /*0010*/ 	.word	0x00000000
	.align		4
        /*0014*/ 	.word	0xfffffffd
	.align		4
        /*0018*/ 	.word	0x00000000
	.align		4
        /*001c*/ 	.word	0xfffffffc


//--------------------- .nv.rel.action            --------------------------
	.section	.nv.rel.action,"",@"SHT_CUDA_RELOCINFO"
	.align	8
	.sectionentsize	8
        /*0000*/ 	.byte	0x73, 0x00, 0x00, 0x00, 0x00, 0x00, 0x00, 0x00, 0x00, 0x00, 0x00, 0x11, 0x25, 0x00, 0x05, 0x36


//--------------------- .nv.constant0.triton_poi_fused_add_mul_18 --------------------------
	.section	.nv.constant0.triton_poi_fused_add_mul_18,"a",@progbits
	.sectionflags	@""
	.align	4
.nv.constant0.triton_poi_fused_add_mul_18:
	.zero		432


//--------------------- .text.triton_poi_fused_add_mul_18 --------------------------
	.section	.text.triton_poi_fused_add_mul_18,"ax",@progbits
	.sectioninfo	@"SHI_REGISTERS=30"
	.align	128
        .global         triton_poi_fused_add_mul_18
        .type           triton_poi_fused_add_mul_18,@function
        .size           triton_poi_fused_add_mul_18,(.L_x_1 - triton_poi_fused_add_mul_18)
        .other          triton_poi_fused_add_mul_18,@"STO_CUDA_ENTRY STV_DEFAULT"
triton_poi_fused_add_mul_18:
.text.triton_poi_fused_add_mul_18:
[----:B------:R-:W-:Y:S02]  /*0000*/  IMAD.MOV.U32 R1, RZ, RZ, c[0x0][0x28] ;  /* 0x00000a00ff017624 */ /* 0x000fe400078e00ff */
[----:B------:R-:W0:Y:S01]  /*0010*/  S2R R0, SR_TID.X ;  /* 0x0000000000007919 */ /* 0x000e220000002100 */
[----:B------:R-:W-:Y:S01]  /*0020*/  IMAD.MOV.U32 R17, RZ, RZ, 0x2 ;  /* 0x00000002ff117424 */ /* 0x000fe200078e00ff */
[----:B------:R-:W-:Y:S02]  /*0030*/  ULDC.64 UR4, c[0x0][0x118] ;  /* 0x0000460000047ab9 */ /* 0x000fe40000000a00 */
[----:B------:R-:W1:Y:S01]  /*0040*/  S2R R3, SR_CTAID.X ;  /* 0x0000000000037919 */ /* 0x000e620000002500 */
[----:B0-----:R-:W-:-:S05]  /*0050*/  IMAD.SHL.U32 R0, R0, 0x4, RZ ;  /* 0x0000000400007824 */ /* 0x001fca00078e00ff */
[----:B------:R-:W-:-:S04]  /*0060*/  LOP3.LUT R0, R0, 0x1fc, RZ, 0xc0, !PT ;  /* 0x000001fc00007812 */ /* 0x000fc800078ec0ff */
[----:B-1----:R-:W-:-:S05]  /*0070*/  LEA R16, R3, R0, 0x9 ;  /* 0x0000000003107211 */ /* 0x002fca00078e48ff */
[----:B------:R-:W-:-:S05]  /*0080*/  IMAD.HI R0, R16, 0x2aaaaaab, RZ ;  /* 0x2aaaaaab10007827 */ /* 0x000fca00078e02ff */
[----:B------:R-:W-:-:S04]  /*0090*/  SHF.R.U32.HI R3, RZ, 0x1f, R0 ;  /* 0x0000001fff037819 */ /* 0x000fc80000011600 */
[----:B------:R-:W-:-:S05]  /*00a0*/  LEA.HI.SX32 R4, R0, R3, 0x17 ;  /* 0x0000000300047211 */ /* 0x000fca00078fbaff */
[----:B------:R-:W-:-:S05]  /*00b0*/  IMAD.WIDE R2, R4, R17, c[0x0][0x180] ;  /* 0x0000600004027625 */ /* 0x000fca00078e0211 */
[----:B------:R0:W2:Y:S01]  /*00c0*/  LDG.E.EL.U16 R0, [R2.64] ;  /* 0x0000000402007981 */ /* 0x0000a2000c2e1500 */
[----:B------:R-:W-:-:S06]  /*00d0*/  IMAD.WIDE R20, R4, R17, c[0x0][0x188] ;  /* 0x0000620004147625 */ /* 0x000fcc00078e0211 */
[----:B------:R1:W3:Y:S01]  /*00e0*/  LDG.E.EL.U16 R20, [R20.64] ;  /* 0x0000000414147981 */ /* 0x0002e2000c2e1500 */
[----:B------:R-:W-:Y:S02]  /*00f0*/  IMAD R12, R4, -0xc00, R16 ;  /* 0xfffff400040c7824 */ /* 0x000fe400078e0210 */
[----:B------:R-:W-:-:S03]  /*0100*/  IMAD.MOV.U32 R9, RZ, RZ, 0x4 ;  /* 0x00000004ff097424 */ /* 0x000fc600078e00ff */
[----:B------:R-:W-:-:S05]  /*0110*/  IADD3 R4, R12, 0x3c00, RZ ;  /* 0x00003c000c047810 */ /* 0x000fca0007ffe0ff */
[----:B------:R-:W-:-:S04]  /*0120*/  IMAD.WIDE.U32 R14, R4, R17, c[0x0][0x170] ;  /* 0x00005c00040e7625 */ /* 0x000fc800078e0011 */
[-C--:B------:R-:W-:Y:S02]  /*0130*/  IMAD.WIDE.U32 R4, R4, R9.reuse, c[0x0][0x168] ;  /* 0x00005a0004047625 */ /* 0x080fe400078e0009 */
[----:B------:R-:W4:Y:S02]  /*0140*/  LDG.E.EL.64 R14, [R14.64] ;  /* 0x000000040e0e7981 */ /* 0x000f24000c2e1b00 */
[----:B------:R-:W-:Y:S02]  /*0150*/  IMAD.WIDE R8, R16, R9, c[0x0][0x178] ;  /* 0x00005e0010087625 */ /* 0x000fe400078e0209 */
[----:B------:R-:W5:Y:S02]  /*0160*/  LDG.E.EL.128 R4, [R4.64] ;  /* 0x0000000404047981 */ /* 0x000f64000c2e1d00 */
[CC--:B0-----:R-:W-:Y:S02]  /*0170*/  IMAD.WIDE R2, R12.reuse, R17.reuse, c[0x0][0x190] ;  /* 0x000064000c027625 */ /* 0x0c1fe400078e0211 */
[----:B------:R-:W5:Y:S02]  /*0180*/  LDG.E.128 R8, [R8.64] ;  /* 0x0000000408087981 */ /* 0x000f64000c1e1d00 */
[----:B------:R-:W-:-:S02]  /*0190*/  IMAD.WIDE R12, R12, R17, c[0x0][0x198] ;  /* 0x000066000c0c7625 */ /* 0x000fc400078e0211 */
[----:B------:R-:W5:Y:S04]  /*01a0*/  LDG.E.EL.64 R2, [R2.64] ;  /* 0x0000000402027981 */ /* 0x000f68000c2e1b00 */
[----:B------:R-:W5:Y:S01]  /*01b0*/  LDG.E.EL.64 R12, [R12.64] ;  /* 0x000000040c0c7981 */ /* 0x000f62000c2e1b00 */
[----:B------:R-:W-:-:S05]  /*01c0*/  IMAD.WIDE R16, R16, R17, c[0x0][0x160] ;  /* 0x0000580010107625 */ /* 0x000fca00078e0211 */
[----:B------:R-:W5:Y:S01]  /*01d0*/  LDG.E.64 R18, [R16.64] ;  /* 0x0000000410127981 */ /* 0x000f62000c1e1b00 */
[C---:B--2---:R-:W-:Y:S01]  /*01e0*/  SHF.L.U32 R22, R0.reuse, 0x10, RZ ;  /* 0x0000001000167819 */ /* 0x044fe200000006ff */
[----:B-1----:R-:W-:-:S03]  /*01f0*/  IMAD.U32 R21, R0, 0x10000, RZ ;  /* 0x0001000000157824 */ /* 0x002fc600078e00ff */
[----:B------:R-:W-:Y:S02]  /*0200*/  FSETP.GE.AND P1, PT, R22, RZ, PT ;  /* 0x000000ff1600720b */ /* 0x000fe40003f26000 */
[----:B------:R-:W-:Y:S01]  /*0210*/  FSETP.GE.AND P0, PT, R21, RZ, PT ;  /* 0x000000ff1500720b */ /* 0x000fe20003f06000 */
[----:B---3--:R-:W-:Y:S01]  /*0220*/  IMAD.U32 R22, R20, 0x10000, RZ ;  /* 0x0001000014167824 */ /* 0x008fe200078e00ff */
[C---:B------:R-:W-:Y:S02]  /*0230*/  SEL R21, R0.reuse, RZ, !P1 ;  /* 0x000000ff00157207 */ /* 0x040fe40004800000 */
[----:B------:R-:W-:Y:S02]  /*0240*/  SEL R0, R0, RZ, !P0 ;  /* 0x000000ff00007207 */ /* 0x000fe40004000000 */
[----:B------:R-:W-:Y:S02]  /*0250*/  SHF.L.U32 R21, R21, 0x10, RZ ;  /* 0x0000001015157819 */ /* 0x000fe400000006ff */
[----:B------:R-:W-:Y:S01]  /*0260*/  FSETP.GTU.AND P0, PT, R22, RZ, PT ;  /* 0x000000ff1600720b */ /* 0x000fe20003f0c000 */
[----:B------:R-:W-:Y:S01]  /*0270*/  IMAD.U32 R0, R0, 0x10000, RZ ;  /* 0x0001000000007824 */ /* 0x000fe200078e00ff */
[----:B------:R-:W-:Y:S01]  /*0280*/  FSETP.GTU.AND P2, PT, R22, RZ, PT ;  /* 0x000000ff1600720b */ /* 0x000fe20003f4c000 */
[----:B------:R-:W-:Y:S01]  /*0290*/  FADD R21, RZ, -R21 ;  /* 0x80000015ff157221 */ /* 0x000fe20000000000 */
[C---:B------:R-:W-:Y:S01]  /*02a0*/  SEL R22, R20.reuse, RZ, P0 ;  /* 0x000000ff14167207 */ /* 0x040fe20000000000 */
[----:B------:R-:W-:Y:S01]  /*02b0*/  FADD R0, RZ, -R0 ;  /* 0x80000000ff007221 */ /* 0x000fe20000000000 */
[----:B------:R-:W-:-:S02]  /*02c0*/  SEL R20, R20, RZ, P2 ;  /* 0x000000ff14147207 */ /* 0x000fc40001000000 */
[C---:B------:R-:W-:Y:S01]  /*02d0*/  FSETP.NAN.AND P0, PT, R21.reuse, R21, PT ;  /* 0x000000151500720b */ /* 0x040fe20003f08000 */
[----:B------:R-:W-:Y:S01]  /*02e0*/  IMAD.U32 R22, R22, 0x10000, RZ ;  /* 0x0001000016167824 */ /* 0x000fe200078e00ff */
[----:B------:R-:W-:Y:S01]  /*02f0*/  FSETP.NAN.AND P1, PT, R0, R0, PT ;  /* 0x000000000000720b */ /* 0x000fe20003f28000 */
[----:B----4-:R-:W-:Y:S01]  /*0300*/  IMAD.U32 R25, R14, 0x10000, RZ ;  /* 0x000100000e197824 */ /* 0x010fe200078e00ff */
[----:B------:R-:W-:Y:S02]  /*0310*/  SHF.L.U32 R23, R20, 0x10, RZ ;  /* 0x0000001014177819 */ /* 0x000fe400000006ff */
[----:B------:R-:W-:Y:S01]  /*0320*/  FSETP.GT.AND P3, PT, R21, R22, PT ;  /* 0x000000161500720b */ /* 0x000fe20003f64000 */
[----:B-----5:R-:W-:Y:S01]  /*0330*/  FADD R4, R4, R25 ;  /* 0x0000001904047221 */ /* 0x020fe20000000000 */
[----:B------:R-:W-:Y:S02]  /*0340*/  FSETP.GT.AND P2, PT, R0, R23, PT ;  /* 0x000000170000720b */ /* 0x000fe40003f44000 */
[----:B------:R-:W-:-:S02]  /*0350*/  PRMT R14, R14, 0x7632, R14 ;  /* 0x000076320e0e7816 */ /* 0x000fc4000000000e */
[----:B------:R-:W-:Y:S02]  /*0360*/  I2FP.F32.S32 R27, R10 ;  /* 0x0000000a001b7245 */ /* 0x000fe40000201400 */
[----:B------:R-:W-:Y:S02]  /*0370*/  @!P0 FSEL R21, R21, R22, P3 ;  /* 0x0000001615158208 */ /* 0x000fe40001800000 */
[----:B------:R-:W-:Y:S02]  /*0380*/  @!P1 FSEL R0, R0, R23, P2 ;  /* 0x0000001700009208 */ /* 0x000fe40001000000 */
[----:B------:R-:W-:Y:S01]  /*0390*/  SHF.L.U32 R20, R14, 0x10, RZ ;  /* 0x000000100e147819 */ /* 0x000fe200000006ff */
[----:B------:R-:W-:Y:S01]  /*03a0*/  FMUL R14, R21, 0.0078740157186985015869 ;  /* 0x3c010204150e7820 */ /* 0x000fe20000400000 */
[C---:B------:R-:W-:Y:S01]  /*03b0*/  PRMT R22, R15.reuse, 0x7632, R22 ;  /* 0x000076320f167816 */ /* 0x040fe20000000016 */
[----:B------:R-:W-:Y:S01]  /*03c0*/  FMUL R0, R0, 0.0078740157186985015869 ;  /* 0x3c01020400007820 */ /* 0x000fe20000400000 */
[----:B------:R-:W-:Y:S01]  /*03d0*/  IMAD.U32 R15, R15, 0x10000, RZ ;  /* 0x000100000f0f7824 */ /* 0x000fe200078e00ff */
[----:B------:R-:W-:Y:S01]  /*03e0*/  I2FP.F32.S32 R21, R8 ;  /* 0x0000000800157245 */ /* 0x000fe20000201400 */
[----:B------:R-:W-:Y:S01]  /*03f0*/  FADD R5, R5, R20 ;  /* 0x0000001405057221 */ /* 0x000fe20000000000 */
[----:B------:R-:W-:Y:S01]  /*0400*/  FSETP.GT.AND P0, PT, R14, 9.9999997473787516356e-06, PT ;  /* 0x3727c5ac0e00780b */ /* 0x000fe20003f04000 */
[----:B------:R-:W-:Y:S01]  /*0410*/  FADD R6, R6, R15 ;  /* 0x0000000f06067221 */ /* 0x000fe20000000000 */
[----:B------:R-:W-:Y:S01]  /*0420*/  FSETP.GT.AND P1, PT, R0, 9.9999997473787516356e-06, PT ;  /* 0x3727c5ac0000780b */ /* 0x000fe20003f24000 */
[----:B------:R-:W-:Y:S01]  /*0430*/  IMAD.U32 R22, R22, 0x10000, RZ ;  /* 0x0001000016167824 */ /* 0x000fe200078e00ff */
[----:B------:R-:W-:-:S02]  /*0440*/  FSETP.NAN.AND P2, PT, R14, R14, PT ;  /* 0x0000000e0e00720b */ /* 0x000fc40003f48000 */
[----:B------:R-:W-:Y:S01]  /*0450*/  FSETP.NAN.AND P3, PT, R0, R0, PT ;  /* 0x000000000000720b */ /* 0x000fe20003f68000 */
[----:B------:R-:W-:Y:S01]  /*0460*/  FADD R7, R7, R22 ;  /* 0x0000001607077221 */ /* 0x000fe20000000000 */
[----:B------:R-:W-:Y:S02]  /*0470*/  SHF.L.U32 R10, R3, 0x10, RZ ;  /* 0x00000010030a7819 */ /* 0x000fe400000006ff */
[----:B------:R-:W-:Y:S01]  /*0480*/  I2FP.F32.S32 R15, R9 ;  /* 0x00000009000f7245 */ /* 0x000fe20000201400 */
[----:B------:R-:W-:Y:S01]  /*0490*/  IMAD.U32 R9, R12, 0x10000, RZ ;  /* 0x000100000c097824 */ /* 0x000fe200078e00ff */
[C---:B------:R-:W-:Y:S01]  /*04a0*/  PRMT R8, R2.reuse, 0x7632, R8 ;  /* 0x0000763202087816 */ /* 0x040fe20000000008 */
[----:B------:R-:W-:Y:S01]  /*04b0*/  IMAD.U32 R2, R2, 0x10000, RZ ;  /* 0x0001000002027824 */ /* 0x000fe200078e00ff */
[----:B------:R-:W-:Y:S02]  /*04c0*/  @!P0 FSEL R14, R14, 9.9999997473787516356e-06, P2 ;  /* 0x3727c5ac0e0e8808 */ /* 0x000fe40001000000 */
[----:B------:R-:W-:Y:S01]  /*04d0*/  PRMT R3, R12, 0x7632, R3 ;  /* 0x000076320c037816 */ /* 0x000fe20000000003 */
[----:B------:R-:W-:Y:S01]  /*04e0*/  IMAD.U32 R8, R8, 0x10000, RZ ;  /* 0x0001000008087824 */ /* 0x000fe200078e00ff */
[----:B------:R-:W-:Y:S01]  /*04f0*/  @!P1 FSEL R0, R0, 9.9999997473787516356e-06, P3 ;  /* 0x3727c5ac00009808 */ /* 0x000fe20001800000 */
[----:B------:R-:W-:Y:S01]  /*0500*/  FMUL R21, R21, R14 ;  /* 0x0000000e15157220 */ /* 0x000fe20000400000 */
[----:B------:R-:W-:Y:S01]  /*0510*/  I2FP.F32.S32 R25, R11 ;  /* 0x0000000b00197245 */ /* 0x000fe20000201400 */
[----:B------:R-:W-:Y:S01]  /*0520*/  FMUL R27, R14, R27 ;  /* 0x0000001b0e1b7220 */ /* 0x000fe20000400000 */
[----:B------:R-:W-:Y:S01]  /*0530*/  SHF.L.U32 R23, R13, 0x10, RZ ;  /* 0x000000100d177819 */ /* 0x000fe200000006ff */
[----:B------:R-:W-:Y:S01]  /*0540*/  FMUL R15, R15, R0 ;  /* 0x000000000f0f7220 */ /* 0x000fe20000400000 */
[C---:B------:R-:W-:Y:S01]  /*0550*/  SHF.L.U32 R11, R3.reuse, 0x10, RZ ;  /* 0x00000010030b7819 */ /* 0x040fe200000006ff */
[----:B------:R-:W-:Y:S01]  /*0560*/  FMUL R25, R0, R25 ;  /* 0x0000001900197220 */ /* 0x000fe20000400000 */
[----:B------:R-:W-:Y:S01]  /*0570*/  PRMT R3, R3, 0x7632, R3 ;  /* 0x0000763203037816 */ /* 0x000fe20000000003 */
[----:B------:R-:W-:Y:S01]  /*0580*/  FFMA R2, R2, R21, R9 ;  /* 0x0000001502027223 */ /* 0x000fe20000000009 */
[----:B------:R-:W-:Y:S01]  /*0590*/  PRMT R13, R13, 0x7632, R13 ;  /* 0x000076320d0d7816 */ /* 0x000fe2000000000d */
[----:B------:R-:W-:Y:S01]  /*05a0*/  FFMA R8, R8, R15, R11 ;  /* 0x0000000f08087223 */ /* 0x000fe2000000000b */
[----:B------:R-:W-:Y:S01]  /*05b0*/  PRMT R0, R18, 0x7632, R0 ;  /* 0x0000763212007816 */ /* 0x000fe20000000000 */
[----:B------:R-:W-:Y:S01]  /*05c0*/  IMAD.U32 R11, R3, 0x10000, RZ ;  /* 0x00010000030b7824 */ /* 0x000fe200078e00ff */
[----:B------:R-:W-:Y:S01]  /*05d0*/  PRMT R9, R19, 0x7632, R9 ;  /* 0x0000763213097816 */ /* 0x000fe20000000009 */
[----:B------:R-:W-:Y:S01]  /*05e0*/  FFMA R23, R10, R27, R23 ;  /* 0x0000001b0a177223 */ /* 0x000fe20000000017 */
[----:B------:R-:W-:Y:S01]  /*05f0*/  SHF.L.U32 R12, R13, 0x10, RZ ;  /* 0x000000100d0c7819 */ /* 0x000fe200000006ff */
[----:B------:R-:W-:Y:S01]  /*0600*/  IMAD.U32 R3, R18, 0x10000, RZ ;  /* 0x0001000012037824 */ /* 0x000fe200078e00ff */
[----:B------:R-:W-:Y:S01]  /*0610*/  SHF.L.U32 R0, R0, 0x10, RZ ;  /* 0x0000001000007819 */ /* 0x000fe200000006ff */
[----:B------:R-:W-:Y:S01]  /*0620*/  IMAD.U32 R19, R19, 0x10000, RZ ;  /* 0x0001000013137824 */ /* 0x000fe200078e00ff */
[----:B------:R-:W-:Y:S01]  /*0630*/  SHF.L.U32 R10, R9, 0x10, RZ ;  /* 0x00000010090a7819 */ /* 0x000fe200000006ff */
[----:B------:R-:W-:Y:S01]  /*0640*/  FFMA R11, R11, R25, R12 ;  /* 0x000000190b0b7223 */ /* 0x000fe2000000000c */
[----:B------:R-:W-:Y:S01]  /*0650*/  FFMA R2, R4, R2, R3 ;  /* 0x0000000204027223 */ /* 0x000fe20000000003 */
[----:B------:R-:W-:Y:S01]  /*0660*/  FFMA R5, R5, R8, R0 ;  /* 0x0000000805057223 */ /* 0x000fe20000000000 */
[----:B------:R-:W-:Y:S01]  /*0670*/  FFMA R3, R6, R23, R19 ;  /* 0x0000001706037223 */ /* 0x000fe20000000013 */
[----:B------:R-:W-:-:S03]  /*0680*/  FFMA R10, R7, R11, R10 ;  /* 0x0000000b070a7223 */ /* 0x000fc6000000000a */
[----:B------:R-:W-:Y:S02]  /*0690*/  F2FP.BF16.PACK_AB R2, R5, R2 ;  /* 0x000000020502723e */ /* 0x000fe400000010ff */
[----:B------:R-:W-:-:S05]  /*06a0*/  F2FP.BF16.PACK_AB R3, R10, R3 ;  /* 0x000000030a03723e */ /* 0x000fca00000010ff */
[----:B------:R-:W-:Y:S01]  /*06b0*/  STG.E.64 [R16.64], R2 ;  /* 0x0000000210007986 */ /* 0x000fe2000c101b04 */
[----:B------:R-:W-:Y:S05]  /*06c0*/  EXIT ;  /* 0x000000000000794d */ /* 0x000fea0003800000 */
.L_x_0:
[----:B------:R-:W-:-:S00]  /*06d0*/  BRA `(.L_x_0) ;  /* 0xfffffff000007947 */ /* 0x000fc0000383ffff */
[----:B------:R-:W-:-:S00]  /*06e0*/  NOP ;  /* 0x0000000000007918 */ /* 0x000fc00000000000 */
        /* <DEDUP_REMOVED lines=9> */
.L_x_1:
